	.headerflags	@"EF_CUDA_TEXMODE_UNIFIED EF_CUDA_64BIT_ADDRESS EF_CUDA_ACCELERATORS EF_CUDA_SM90 EF_CUDA_VIRTUAL_SM(EF_CUDA_SM90)"
	.elftype	@"ET_EXEC"


//--------------------- .nv.info                  --------------------------
	.section	.nv.info,"",@"SHT_CUDA_INFO"
	.align	4


	//----- nvinfo : EIATTR_REGCOUNT
	.align		4
        /*0000*/ 	.byte	0x04, 0x2f
        /*0002*/ 	.short	(.L_1 - .L_0)
	.align		4
.L_0:
        /*0004*/ 	.word	index@(triton_poi_fused_add_13)
        /*0008*/ 	.word	0x00000018


	//----- nvinfo : EIATTR_MIN_STACK_SIZE
	.align		4
.L_1:
        /*000c*/ 	.byte	0x04, 0x12
        /*000e*/ 	.short	(.L_3 - .L_2)
	.align		4
.L_2:
        /*0010*/ 	.word	index@(triton_poi_fused_add_13)
        /*0014*/ 	.word	0x00000000


	//----- nvinfo : EIATTR_FRAME_SIZE
	.align		4
.L_3:
        /*0018*/ 	.byte	0x04, 0x11
        /*001a*/ 	.short	(.L_5 - .L_4)
	.align		4
.L_4:
        /*001c*/ 	.word	index@(triton_poi_fused_add_13)
        /*0020*/ 	.word	0x00000000


	//----- nvinfo : EIATTR_MIN_STACK_SIZE
	.align		4
.L_5:
        /*0024*/ 	.byte	0x04, 0x12
        /*0026*/ 	.short	(.L_7 - .L_6)
	.align		4
.L_6:
        /*0028*/ 	.word	index@(triton_poi_fused_add_13)
        /*002c*/ 	.word	0x00000000
.L_7:


//--------------------- .nv.info.triton_poi_fused_add_13 --------------------------
	.section	.nv.info.triton_poi_fused_add_13,"",@"SHT_CUDA_INFO"
	.sectionflags	@""
	.align	4


	//----- nvinfo : EIATTR_CUDA_API_VERSION
	.align		4
        /*0000*/ 	.byte	0x04, 0x37
        /*0002*/ 	.short	(.L_9 - .L_8)
.L_8:
        /*0004*/ 	.word	0x0000007c


	//----- nvinfo : EIATTR_KPARAM_INFO
	.align		4
.L_9:
        /*0008*/ 	.byte	0x04, 0x17
        /*000a*/ 	.short	(.L_11 - .L_10)
.L_10:
        /*000c*/ 	.word	0x00000000
        /*0010*/ 	.short	0x0005
        /*0012*/ 	.short	0x0028
        /*0014*/ 	.byte	0x00, 0xf0, 0x11, 0x00


	//----- nvinfo : EIATTR_KPARAM_INFO
	.align		4
.L_11:
        /*0018*/ 	.byte	0x04, 0x17
        /*001a*/ 	.short	(.L_13 - .L_12)
.L_12:
        /*001c*/ 	.word	0x00000000
        /*0020*/ 	.short	0x0004
        /*0022*/ 	.short	0x0020
        /*0024*/ 	.byte	0x00, 0xf4, 0x21, 0x00


	//----- nvinfo : EIATTR_KPARAM_INFO
	.align		4
.L_13:
        /*0028*/ 	.byte	0x04, 0x17
        /*002a*/ 	.short	(.L_15 - .L_14)
.L_14:
        /*002c*/ 	.word	0x00000000
        /*0030*/ 	.short	0x0003
        /*0032*/ 	.short	0x0018
        /*0034*/ 	.byte	0x00, 0xf4, 0x21, 0x00


	//----- nvinfo : EIATTR_KPARAM_INFO
	.align		4
.L_15:
        /*0038*/ 	.byte	0x04, 0x17
        /*003a*/ 	.short	(.L_17 - .L_16)
.L_16:
        /*003c*/ 	.word	0x00000000
        /*0040*/ 	.short	0x0002
        /*0042*/ 	.short	0x0010
        /*0044*/ 	.byte	0x00, 0xf4, 0x21, 0x00


	//----- nvinfo : EIATTR_KPARAM_INFO
	.align		4
.L_17:
        /*0048*/ 	.byte	0x04, 0x17
        /*004a*/ 	.short	(.L_19 - .L_18)
.L_18:
        /*004c*/ 	.word	0x00000000
        /*0050*/ 	.short	0x0001
        /*0052*/ 	.short	0x0008
        /*0054*/ 	.byte	0x00, 0xf4, 0x21, 0x00


	//----- nvinfo : EIATTR_KPARAM_INFO
	.align		4
.L_19:
        /*0058*/ 	.byte	0x04, 0x17
        /*005a*/ 	.short	(.L_21 - .L_20)
.L_20:
        /*005c*/ 	.word	0x00000000
        /*0060*/ 	.short	0x0000
        /*0062*/ 	.short	0x0000
        /*0064*/ 	.byte	0x00, 0xf4, 0x21, 0x00


	//----- nvinfo : EIATTR_SPARSE_MMA_MASK
	.align		4
.L_21:
        /*0068*/ 	.byte	0x03, 0x50
        /*006a*/ 	.short	0x0000


	//----- nvinfo : EIATTR_MAXREG_COUNT
	.align		4
        /*006c*/ 	.byte	0x03, 0x1b
        /*006e*/ 	.short	0x00ff


	//----- nvinfo : EIATTR_EXIT_INSTR_OFFSETS
	.align		4
        /*0070*/ 	.byte	0x04, 0x1c
        /*0072*/ 	.short	(.L_23 - .L_22)


	//   ....[0]....
.L_22:
        /*0074*/ 	.word	0x00000290


	//   ....[1]....
        /*0078*/ 	.word	0x000002b0


	//----- nvinfo : EIATTR_REQNTID
	.align		4
.L_23:
        /*007c*/ 	.byte	0x04, 0x10
        /*007e*/ 	.short	(.L_25 - .L_24)
.L_24:
        /*0080*/ 	.word	0x00000020
        /*0084*/ 	.word	0x00000001
        /*0088*/ 	.word	0x00000001


	//----- nvinfo : EIATTR_CBANK_PARAM_SIZE
	.align		4
.L_25:
        /*008c*/ 	.byte	0x03, 0x19
        /*008e*/ 	.short	0x002c


	//----- nvinfo : EIATTR_PARAM_CBANK
	.align		4
        /*0090*/ 	.byte	0x04, 0x0a
        /*0092*/ 	.short	(.L_27 - .L_26)
	.align		4
.L_26:
        /*0094*/ 	.word	index@(.nv.constant0.triton_poi_fused_add_13)
        /*0098*/ 	.short	0x0210
        /*009a*/ 	.short	0x002c


	//----- nvinfo : EIATTR_SW_WAR
	.align		4
.L_27:
        /*009c*/ 	.byte	0x04, 0x36
        /*009e*/ 	.short	(.L_29 - .L_28)
.L_28:
        /*00a0*/ 	.word	0x00000008
.L_29:


//--------------------- .nv.callgraph             --------------------------
	.section	.nv.callgraph,"",@"SHT_CUDA_CALLGRAPH"
	.align	4
	.sectionentsize	8
	.align		4
        /*0000*/ 	.word	0x00000000
	.align		4
        /*0004*/ 	.word	0xffffffff
	.align		4
        /*0008*/ 	.word	0x00000000
	.align		4
        /*000c*/ 	.word	0xfffffffe
	.align		4
        /*0010*/ 	.word	0x00000000
	.align		4
        /*0014*/ 	.word	0xfffffffd
	.align		4
        /*0018*/ 	.word	0x00000000
	.align		4
        /*001c*/ 	.word	0xfffffffc


//--------------------- .text.triton_poi_fused_add_13 --------------------------
	.section	.text.triton_poi_fused_add_13,"ax",@progbits
	.align	128
        .global         triton_poi_fused_add_13
        .type           triton_poi_fused_add_13,@function
        .size           triton_poi_fused_add_13,(.L_x_1 - triton_poi_fused_add_13)
        .other          triton_poi_fused_add_13,@"STO_CUDA_ENTRY STV_DEFAULT"
triton_poi_fused_add_13:
.text.triton_poi_fused_add_13:
[----:B------:R-:W0:Y:S01]  /*0000*/  LDC R1, c[0x0][0x28] ;  /* 0x00000a00ff017b82 */ /* 0x000e220000000800 */
[----:B------:R-:W1:Y:S07]  /*0010*/  S2R R0, SR_TID.X ;  /* 0x0000000000007919 */ /* 0x000e6e0000002100 */
[----:B------:R-:W2:Y:S01]  /*0020*/  LDC.64 R6, c[0x0][0x228] ;  /* 0x00008a00ff067b82 */ /* 0x000ea20000000a00 */
[----:B------:R-:W-:Y:S01]  /*0030*/  CS2R R16, SRZ ;  /* 0x0000000000107805 */ /* 0x000fe2000001ff00 */
[----:B------:R-:W-:Y:S01]  /*0040*/  ULDC.64 UR4, c[0x0][0x208] ;  /* 0x0000820000047ab9 */ /* 0x000fe20000000a00 */
[----:B------:R-:W3:Y:S05]  /*0050*/  S2R R3, SR_CTAID.X ;  /* 0x0000000000037919 */ /* 0x000eea0000002500 */
[----:B------:R-:W4:Y:S08]  /*0060*/  LDC.64 R10, c[0x0][0x230] ;  /* 0x00008c00ff0a7b82 */ /* 0x000f300000000a00 */
[----:B------:R-:W5:Y:S08]  /*0070*/  LDC.64 R4, c[0x0][0x220] ;  /* 0x00008800ff047b82 */ /* 0x000f700000000a00 */
[----:B------:R-:W2:Y:S01]  /*0080*/  LDC.64 R8, c[0x0][0x210] ;  /* 0x00008400ff087b82 */ /* 0x000ea20000000a00 */
[----:B-1----:R-:W-:-:S04]  /*0090*/  SHF.L.U32 R0, R0, 0x1, RZ ;  /* 0x0000000100007819 */ /* 0x002fc800000006ff */
[----:B------:R-:W-:-:S04]  /*00a0*/  LOP3.LUT R0, R0, 0x3e, RZ, 0xc0, !PT ;  /* 0x0000003e00007812 */ /* 0x000fc800078ec0ff */
[----:B---3--:R-:W-:Y:S02]  /*00b0*/  LEA R13, R3, R0, 0x6 ;  /* 0x00000000030d7211 */ /* 0x008fe400078e30ff */
[----:B------:R-:W-:Y:S02]  /*00c0*/  SHF.R.S32.HI R0, RZ, 0x19, R3 ;  /* 0x00000019ff007819 */ /* 0x000fe40000011403 */
[----:B------:R-:W1:Y:S01]  /*00d0*/  LDC.64 R2, c[0x0][0x218] ;  /* 0x00008600ff027b82 */ /* 0x000e620000000a00 */
[C---:B------:R-:W-:Y:S01]  /*00e0*/  ISETP.GE.AND P0, PT, R13.reuse, 0x40, PT ;  /* 0x000000400d00780c */ /* 0x040fe20003f06270 */
[C---:B-----5:R-:W-:Y:S01]  /*00f0*/  IMAD.WIDE R4, R13.reuse, 0x4, R4 ;  /* 0x000000040d047825 */ /* 0x060fe200078e0204 */
[----:B------:R-:W-:Y:S02]  /*0100*/  SGXT R0, R0, 0x1 ;  /* 0x000000010000781a */ /* 0x000fe40000000200 */
[----:B------:R-:W-:Y:S02]  /*0110*/  CS2R R20, SRZ ;  /* 0x0000000000147805 */ /* 0x000fe4000001ff00 */
[----:B------:R-:W-:Y:S01]  /*0120*/  CS2R R18, SRZ ;  /* 0x0000000000127805 */ /* 0x000fe2000001ff00 */
[----:B0-2---:R-:W-:Y:S01]  /*0130*/  IMAD.WIDE R8, R13, 0x4, R8 ;  /* 0x000000040d087825 */ /* 0x005fe200078e0208 */
[----:B------:R-:W-:-:S04]  /*0140*/  LEA.HI R0, R0, R13, RZ, 0x2 ;  /* 0x0000000d00007211 */ /* 0x000fc800078f10ff */
[----:B------:R-:W-:Y:S01]  /*0150*/  LOP3.LUT R0, R0, 0xfffffffc, RZ, 0xc0, !PT ;  /* 0xfffffffc00007812 */ /* 0x000fe200078ec0ff */
[----:B------:R-:W2:Y:S03]  /*0160*/  @!P0 LDG.E.64 R18, desc[UR4][R8.64] ;  /* 0x0000000408128981 */ /* 0x000ea6000c1e1b00 */
[----:B------:R-:W-:-:S05]  /*0170*/  IADD3 R15, R13, -R0, RZ ;  /* 0x800000000d0f7210 */ /* 0x000fca0007ffe0ff */
[----:B------:R-:W-:-:S04]  /*0180*/  IMAD.WIDE R6, R15, 0x4, R6 ;  /* 0x000000040f067825 */ /* 0x000fc800078e0206 */
[----:B----4-:R-:W-:Y:S01]  /*0190*/  IMAD.WIDE R10, R15, 0x4, R10 ;  /* 0x000000040f0a7825 */ /* 0x010fe200078e020a */
[----:B------:R-:W-:Y:S01]  /*01a0*/  CS2R R14, SRZ ;  /* 0x00000000000e7805 */ /* 0x000fe2000001ff00 */
[----:B------:R-:W3:Y:S02]  /*01b0*/  @!P0 LDG.E.EL.64 R16, desc[UR4][R6.64] ;  /* 0x0000000406108981 */ /* 0x000ee4000c2e1b00 */
[----:B-1----:R-:W-:Y:S01]  /*01c0*/  IMAD.WIDE R2, R13, 0x4, R2 ;  /* 0x000000040d027825 */ /* 0x002fe200078e0202 */
[----:B------:R-:W-:Y:S01]  /*01d0*/  CS2R R12, SRZ ;  /* 0x00000000000c7805 */ /* 0x000fe2000001ff00 */
[----:B------:R-:W2:Y:S04]  /*01e0*/  @!P0 LDG.E.EL.64 R20, desc[UR4][R10.64] ;  /* 0x000000040a148981 */ /* 0x000ea8000c2e1b00 */
[----:B------:R-:W3:Y:S04]  /*01f0*/  @!P0 LDG.E.64 R14, desc[UR4][R4.64] ;  /* 0x00000004040e8981 */ /* 0x000ee8000c1e1b00 */
[----:B------:R-:W4:Y:S01]  /*0200*/  @!P0 LDG.E.64 R12, desc[UR4][R2.64] ;  /* 0x00000004020c8981 */ /* 0x000f22000c1e1b00 */
[----:B--2---:R-:W-:Y:S01]  /*0210*/  FADD R18, R20, R18 ;  /* 0x0000001214127221 */ /* 0x004fe20000000000 */
[----:B---3--:R-:W-:Y:S01]  /*0220*/  FADD R7, R16, R14 ;  /* 0x0000000e10077221 */ /* 0x008fe20000000000 */
[----:B------:R-:W-:Y:S01]  /*0230*/  FADD R0, R17, R15 ;  /* 0x0000000f11007221 */ /* 0x000fe20000000000 */
[----:B------:R-:W-:-:S02]  /*0240*/  FADD R19, R21, R19 ;  /* 0x0000001315137221 */ /* 0x000fc40000000000 */
[----:B----4-:R-:W-:Y:S01]  /*0250*/  FADD R7, R7, R12 ;  /* 0x0000000c07077221 */ /* 0x010fe20000000000 */
[----:B------:R-:W-:-:S03]  /*0260*/  FADD R0, R0, R13 ;  /* 0x0000000d00007221 */ /* 0x000fc60000000000 */
[----:B------:R-:W-:Y:S01]  /*0270*/  FADD R18, R18, R7 ;  /* 0x0000000712127221 */ /* 0x000fe20000000000 */
[----:B------:R-:W-:Y:S01]  /*0280*/  FADD R19, R19, R0 ;  /* 0x0000000013137221 */ /* 0x000fe20000000000 */
[----:B------:R-:W-:Y:S06]  /*0290*/  @P0 EXIT ;  /* 0x000000000000094d */ /* 0x000fec0003800000 */
[----:B------:R-:W-:Y:S01]  /*02a0*/  STG.E.64 desc[UR4][R8.64], R18 ;  /* 0x0000001208007986 */ /* 0x000fe2000c101b04 */
[----:B------:R-:W-:Y:S05]  /*02b0*/  EXIT ;  /* 0x000000000000794d */ /* 0x000fea0003800000 */
.L_x_0:
[----:B------:R-:W-:-:S00]  /*02c0*/  BRA `(.L_x_0) ;  /* 0xfffffffc00fc7947 */ /* 0x000fc0000383ffff */
[----:B------:R-:W-:-:S00]  /*02d0*/  NOP ;  /* 0x0000000000007918 */ /* 0x000fc00000000000 */
        /* <DEDUP_REMOVED lines=10> */
.L_x_1:


//--------------------- .nv.constant0.triton_poi_fused_add_13 --------------------------
	.section	.nv.constant0.triton_poi_fused_add_13,"a",@progbits
	.sectionflags	@""
	.align	4
.nv.constant0.triton_poi_fused_add_13:
	.zero		572
